//
// Generated by NVIDIA NVVM Compiler
//
// Compiler Build ID: CL-36424714
// Cuda compilation tools, release 13.0, V13.0.88
// Based on NVVM 20.0.0
//

.version 9.0
.target sm_100
.address_size 64

	// .globl	_Z13reverse_arrayPfi

.visible .entry _Z13reverse_arrayPfi(
	.param .u64 .ptr .align 1 _Z13reverse_arrayPfi_param_0,
	.param .u32 _Z13reverse_arrayPfi_param_1
)
{
	.reg .pred 	%p<2>;
	.reg .b32 	%r<11>;
	.reg .b32 	%f<3>;
	.reg .b64 	%rd<7>;

	ld.param.u64 	%rd1, [_Z13reverse_arrayPfi_param_0];
	ld.param.u32 	%r2, [_Z13reverse_arrayPfi_param_1];
	mov.u32 	%r3, %ctaid.x;
	mov.u32 	%r4, %ntid.x;
	mov.u32 	%r5, %tid.x;
	mad.lo.s32 	%r1, %r3, %r4, %r5;
	shr.u32 	%r6, %r2, 31;
	add.s32 	%r7, %r2, %r6;
	shr.s32 	%r8, %r7, 1;
	setp.ge.u32 	%p1, %r1, %r8;
	@%p1 bra 	$L__BB0_2;
	cvta.to.global.u64 	%rd2, %rd1;
	not.b32 	%r9, %r1;
	add.s32 	%r10, %r2, %r9;
	mul.wide.u32 	%rd3, %r1, 4;
	add.s64 	%rd4, %rd2, %rd3;
	ld.global.f32 	%f1, [%rd4];
	mul.wide.u32 	%rd5, %r10, 4;
	add.s64 	%rd6, %rd2, %rd5;
	ld.global.f32 	%f2, [%rd6];
	st.global.f32 	[%rd4], %f2;
	st.global.f32 	[%rd6], %f1;
$L__BB0_2:
	ret;

}


// ===== COMPILED SASS (sm_100) =====

	.target	sm_100

	.elftype	@"ET_EXEC"


//--------------------- .note.nv.tkinfo           --------------------------
	.section	.note.nv.tkinfo,"",@"SHT_NOTE"
	.sectionflags	@"SHF_NOTE_NV_TKINFO"
	.tkinfo
        /*0018*/ 	.word	0x00000002
        /*0030*/ 	.string	""
        /*0030*/ 	.string	"ptxas"
        /*0030*/ 	.string	"Cuda compilation tools, release 13.0, V13.0.88"
        /*0030*/ 	.string	"Build cuda_13.0.r13.0/compiler.36424714_0"
        /*0030*/ 	.string	"-arch sm_100 -m 64 "



//--------------------- .note.nv.cuinfo           --------------------------
	.section	.note.nv.cuinfo,"",@"SHT_NOTE"
	.sectionflags	@"SHF_NOTE_NV_CUINFO"
        /*0018*/ 	.short	0x0002
        /*001a*/ 	.short	0x0064
        /*001c*/ 	.short	0x0082
	.zero		2


//--------------------- .nv.info                  --------------------------
	.section	.nv.info,"",@"SHT_CUDA_INFO"
	.align	4


	//----- nvinfo : EIATTR_REGCOUNT
	.align		4
        /*0000*/ 	.byte	0x04, 0x2f
        /*0002*/ 	.short	(.L_1 - .L_0)
	.align		4
.L_0:
        /*0004*/ 	.word	index@(_Z13reverse_arrayPfi)
        /*0008*/ 	.word	0x0000000c


	//----- nvinfo : EIATTR_FRAME_SIZE
	.align		4
.L_1:
        /*000c*/ 	.byte	0x04, 0x11
        /*000e*/ 	.short	(.L_3 - .L_2)
	.align		4
.L_2:
        /*0010*/ 	.word	index@(_Z13reverse_arrayPfi)
        /*0014*/ 	.word	0x00000000


	//----- nvinfo : EIATTR_MIN_STACK_SIZE
	.align		4
.L_3:
        /*0018*/ 	.byte	0x04, 0x12
        /*001a*/ 	.short	(.L_5 - .L_4)
	.align		4
.L_4:
        /*001c*/ 	.word	index@(_Z13reverse_arrayPfi)
        /*0020*/ 	.word	0x00000000
.L_5:


//--------------------- .nv.compat                --------------------------
	.section	.nv.compat,"",@"SHT_CUDA_COMPAT_INFO"
	.align	4
        /*0000*/ 	.byte	0x02, 0x09, 0x00, 0x00, 0x02, 0x02, 0x01, 0x00, 0x02, 0x05, 0x05, 0x00, 0x03, 0x07, 0x01, 0x01
        /*0010*/ 	.byte	0x02, 0x03, 0x00, 0x00, 0x02, 0x06, 0x01, 0x00, 0x04, 0x0b, 0x08, 0x00, 0x09, 0x00, 0x00, 0x00
        /*0020*/ 	.byte	0x00, 0x00, 0x00, 0x00


//--------------------- .nv.info._Z13reverse_arrayPfi --------------------------
	.section	.nv.info._Z13reverse_arrayPfi,"",@"SHT_CUDA_INFO"
	.sectionflags	@""
	.align	4


	//----- nvinfo : EIATTR_CUDA_API_VERSION
	.align		4
        /*0000*/ 	.byte	0x04, 0x37
        /*0002*/ 	.short	(.L_7 - .L_6)
.L_6:
        /*0004*/ 	.word	0x00000082


	//----- nvinfo : EIATTR_KPARAM_INFO
	.align		4
.L_7:
        /*0008*/ 	.byte	0x04, 0x17
        /*000a*/ 	.short	(.L_9 - .L_8)
.L_8:
        /*000c*/ 	.word	0x00000000
        /*0010*/ 	.short	0x0001
        /*0012*/ 	.short	0x0008
        /*0014*/ 	.byte	0x00, 0xf0, 0x11, 0x00


	//----- nvinfo : EIATTR_KPARAM_INFO
	.align		4
.L_9:
        /*0018*/ 	.byte	0x04, 0x17
        /*001a*/ 	.short	(.L_11 - .L_10)
.L_10:
        /*001c*/ 	.word	0x00000000
        /*0020*/ 	.short	0x0000
        /*0022*/ 	.short	0x0000
        /*0024*/ 	.byte	0x00, 0xf5, 0x21, 0x00


	//----- nvinfo : EIATTR_SPARSE_MMA_MASK
	.align		4
.L_11:
        /*0028*/ 	.byte	0x03, 0x50
        /*002a*/ 	.short	0x0000


	//----- nvinfo : EIATTR_MAXREG_COUNT
	.align		4
        /*002c*/ 	.byte	0x03, 0x1b
        /*002e*/ 	.short	0x00ff


	//----- nvinfo : EIATTR_MERCURY_ISA_VERSION
	.align		4
        /*0030*/ 	.byte	0x03, 0x5f
        /*0032*/ 	.short	0x0101


	//----- nvinfo : EIATTR_VRC_CTA_INIT_COUNT
	.align		4
        /*0034*/ 	.byte	0x02, 0x4a
	.zero		1
	.zero		1


	//----- nvinfo : EIATTR_EXIT_INSTR_OFFSETS
	.align		4
        /*0038*/ 	.byte	0x04, 0x1c
        /*003a*/ 	.short	(.L_13 - .L_12)


	//   ....[0]....
.L_12:
        /*003c*/ 	.word	0x00000090


	//   ....[1]....
        /*0040*/ 	.word	0x00000140


	//----- nvinfo : EIATTR_CBANK_PARAM_SIZE
	.align		4
.L_13:
        /*0044*/ 	.byte	0x03, 0x19
        /*0046*/ 	.short	0x000c


	//----- nvinfo : EIATTR_PARAM_CBANK
	.align		4
        /*0048*/ 	.byte	0x04, 0x0a
        /*004a*/ 	.short	(.L_15 - .L_14)
	.align		4
.L_14:
        /*004c*/ 	.word	index@(.nv.constant0._Z13reverse_arrayPfi)
        /*0050*/ 	.short	0x0380
        /*0052*/ 	.short	0x000c


	//----- nvinfo : EIATTR_SW_WAR
	.align		4
.L_15:
        /*0054*/ 	.byte	0x04, 0x36
        /*0056*/ 	.short	(.L_17 - .L_16)
.L_16:
        /*0058*/ 	.word	0x00000008
.L_17:


//--------------------- .nv.callgraph             --------------------------
	.section	.nv.callgraph,"",@"SHT_CUDA_CALLGRAPH"
	.align	4
	.sectionentsize	8
	.align		4
        /*0000*/ 	.word	0x00000000
	.align		4
        /*0004*/ 	.word	0xffffffff
	.align		4
        /*0008*/ 	.word	0x00000000
	.align		4
        /*000c*/ 	.word	0xfffffffe
	.align		4
        /*0010*/ 	.word	0x00000000
	.align		4
        /*0014*/ 	.word	0xfffffffd
	.align		4
        /*0018*/ 	.word	0x00000000
	.align		4
        /*001c*/ 	.word	0xfffffffc


//--------------------- .text._Z13reverse_arrayPfi --------------------------
	.section	.text._Z13reverse_arrayPfi,"ax",@progbits
	.align	128
        .global         _Z13reverse_arrayPfi
        .type           _Z13reverse_arrayPfi,@function
        .size           _Z13reverse_arrayPfi,(.L_x_1 - _Z13reverse_arrayPfi)
        .other          _Z13reverse_arrayPfi,@"STO_CUDA_ENTRY STV_DEFAULT"
_Z13reverse_arrayPfi:
.text._Z13reverse_arrayPfi:
[----:B------:R-:W-:Y:S01]  /*0000*/  LDC R1, c[0x0][0x37c] ;  /* 0x0000df00ff017b82 */ /* 0x000fe20000000800 */
[----:B------:R-:W0:Y:S07]  /*0010*/  S2R R0, SR_TID.X ;  /* 0x0000000000007919 */ /* 0x000e2e0000002100 */
[----:B------:R-:W0:Y:S01]  /*0020*/  S2UR UR5, SR_CTAID.X ;  /* 0x00000000000579c3 */ /* 0x000e220000002500 */
[----:B------:R-:W1:Y:S07]  /*0030*/  LDCU UR6, c[0x0][0x388] ;  /* 0x00007100ff0677ac */ /* 0x000e6e0008000800 */
[----:B------:R-:W0:Y:S01]  /*0040*/  LDC R7, c[0x0][0x360] ;  /* 0x0000d800ff077b82 */ /* 0x000e220000000800 */
[----:B-1----:R-:W-:-:S04]  /*0050*/  ULEA.HI UR4, UR6, UR6, URZ, 0x1 ;  /* 0x0000000606047291 */ /* 0x002fc8000f8f08ff */
[----:B------:R-:W-:Y:S01]  /*0060*/  USHF.R.S32.HI UR4, URZ, 0x1, UR4 ;  /* 0x00000001ff047899 */ /* 0x000fe20008011404 */
[----:B0-----:R-:W-:-:S05]  /*0070*/  IMAD R7, R7, UR5, R0 ;  /* 0x0000000507077c24 */ /* 0x001fca000f8e0200 */
[----:B------:R-:W-:-:S13]  /*0080*/  ISETP.GE.U32.AND P0, PT, R7, UR4, PT ;  /* 0x0000000407007c0c */ /* 0x000fda000bf06070 */
[----:B------:R-:W-:Y:S05]  /*0090*/  @P0 EXIT ;  /* 0x000000000000094d */ /* 0x000fea0003800000 */
[----:B------:R-:W0:Y:S01]  /*00a0*/  LDC.64 R2, c[0x0][0x380] ;  /* 0x0000e000ff027b82 */ /* 0x000e220000000a00 */
[----:B------:R-:W1:Y:S01]  /*00b0*/  LDCU.64 UR4, c[0x0][0x358] ;  /* 0x00006b00ff0477ac */ /* 0x000e620008000a00 */
[----:B------:R-:W-:-:S04]  /*00c0*/  LOP3.LUT R0, RZ, R7, RZ, 0x33, !PT ;  /* 0x00000007ff007212 */ /* 0x000fc800078e33ff */
[----:B------:R-:W-:-:S05]  /*00d0*/  IADD3 R5, PT, PT, R0, UR6, RZ ;  /* 0x0000000600057c10 */ /* 0x000fca000fffe0ff */
[----:B0-----:R-:W-:-:S04]  /*00e0*/  IMAD.WIDE.U32 R4, R5, 0x4, R2 ;  /* 0x0000000405047825 */ /* 0x001fc800078e0002 */
[----:B------:R-:W-:Y:S01]  /*00f0*/  IMAD.WIDE.U32 R2, R7, 0x4, R2 ;  /* 0x0000000407027825 */ /* 0x000fe200078e0002 */
[----:B-1----:R-:W2:Y:S04]  /*0100*/  LDG.E R9, desc[UR4][R4.64] ;  /* 0x0000000404097981 */ /* 0x002ea8000c1e1900 */
[----:B------:R-:W3:Y:S04]  /*0110*/  LDG.E R7, desc[UR4][R2.64] ;  /* 0x0000000402077981 */ /* 0x000ee8000c1e1900 */
[----:B--2---:R-:W-:Y:S04]  /*0120*/  STG.E desc[UR4][R2.64], R9 ;  /* 0x0000000902007986 */ /* 0x004fe8000c101904 */
[----:B---3--:R-:W-:Y:S01]  /*0130*/  STG.E desc[UR4][R4.64], R7 ;  /* 0x0000000704007986 */ /* 0x008fe2000c101904 */
[----:B------:R-:W-:Y:S05]  /*0140*/  EXIT ;  /* 0x000000000000794d */ /* 0x000fea0003800000 */
.L_x_0:
[----:B------:R-:W-:-:S00]  /*0150*/  BRA `(.L_x_0) ;  /* 0xfffffffc00fc7947 */ /* 0x000fc0000383ffff */
[----:B------:R-:W-:-:S00]  /*0160*/  NOP ;  /* 0x0000000000007918 */ /* 0x000fc00000000000 */
        /* <DEDUP_REMOVED lines=9> */
.L_x_1:


//--------------------- .nv.shared.reserved.0     --------------------------
	.section	.nv.shared.reserved.0,"aw",@nobits
	.weak		__nv_reservedSMEM_offset_0_alias
	.size		__nv_reservedSMEM_offset_0_alias, 0, 64
	.other		__nv_reservedSMEM_offset_0_alias,@"STO_CUDA_RESERVED_SHARED STV_DEFAULT"
__nv_reservedSMEM_offset_0_alias:
	.zero		0
	.zero		64


//--------------------- .nv.constant0._Z13reverse_arrayPfi --------------------------
	.section	.nv.constant0._Z13reverse_arrayPfi,"a",@progbits
	.sectionflags	@""
	.align	4
.nv.constant0._Z13reverse_arrayPfi:
	.zero		908


//--------------------- SYMBOLS --------------------------

	.type		.nv.reservedSmem.offset0,@object
	.size		.nv.reservedSmem.offset0,0x4
